	.headerflags	@"EF_CUDA_TEXMODE_UNIFIED EF_CUDA_64BIT_ADDRESS EF_CUDA_ACCELERATORS EF_CUDA_SM90 EF_CUDA_VIRTUAL_SM(EF_CUDA_SM90)"
	.elftype	@"ET_EXEC"


//--------------------- .nv.info                  --------------------------
	.section	.nv.info,"",@"SHT_CUDA_INFO"
	.align	4


	//----- nvinfo : EIATTR_REGCOUNT
	.align		4
        /*0000*/ 	.byte	0x04, 0x2f
        /*0002*/ 	.short	(.L_3 - .L_2)
	.align		4
.L_2:
        /*0004*/ 	.word	index@(triton_poi_fused__native_batch_norm_legit_no_training__prelu_kernel_convolution_18)
        /*0008*/ 	.word	0x00000020


	//----- nvinfo : EIATTR_MIN_STACK_SIZE
	.align		4
.L_3:
        /*000c*/ 	.byte	0x04, 0x12
        /*000e*/ 	.short	(.L_5 - .L_4)
	.align		4
.L_4:
        /*0010*/ 	.word	index@(triton_poi_fused__native_batch_norm_legit_no_training__prelu_kernel_convolution_18)
        /*0014*/ 	.word	0x00000000


	//----- nvinfo : EIATTR_FRAME_SIZE
	.align		4
.L_5:
        /*0018*/ 	.byte	0x04, 0x11
        /*001a*/ 	.short	(.L_7 - .L_6)
	.align		4
.L_6:
        /*001c*/ 	.word	index@(triton_poi_fused__native_batch_norm_legit_no_training__prelu_kernel_convolution_18)
        /*0020*/ 	.word	0x00000000


	//----- nvinfo : EIATTR_MIN_STACK_SIZE
	.align		4
.L_7:
        /*0024*/ 	.byte	0x04, 0x12
        /*0026*/ 	.short	(.L_9 - .L_8)
	.align		4
.L_8:
        /*0028*/ 	.word	index@(triton_poi_fused__native_batch_norm_legit_no_training__prelu_kernel_convolution_18)
        /*002c*/ 	.word	0x00000000
.L_9:


//--------------------- .nv.info.triton_poi_fused__native_batch_norm_legit_no_training__prelu_kernel_convolution_18 --------------------------
	.section	.nv.info.triton_poi_fused__native_batch_norm_legit_no_training__prelu_kernel_convolution_18,"",@"SHT_CUDA_INFO"
	.sectionflags	@""
	.align	4


	//----- nvinfo : EIATTR_CUDA_API_VERSION
	.align		4
        /*0000*/ 	.byte	0x04, 0x37
        /*0002*/ 	.short	(.L_11 - .L_10)
.L_10:
        /*0004*/ 	.word	0x0000007c


	//----- nvinfo : EIATTR_KPARAM_INFO
	.align		4
.L_11:
        /*0008*/ 	.byte	0x04, 0x17
        /*000a*/ 	.short	(.L_13 - .L_12)
.L_12:
        /*000c*/ 	.word	0x00000000
        /*0010*/ 	.short	0x0008
        /*0012*/ 	.short	0x0040
        /*0014*/ 	.byte	0x00, 0xf0, 0x11, 0x00


	//----- nvinfo : EIATTR_KPARAM_INFO
	.align		4
.L_13:
        /*0018*/ 	.byte	0x04, 0x17
        /*001a*/ 	.short	(.L_15 - .L_14)
.L_14:
        /*001c*/ 	.word	0x00000000
        /*0020*/ 	.short	0x0007
        /*0022*/ 	.short	0x0038
        /*0024*/ 	.byte	0x00, 0xf4, 0x21, 0x00


	//----- nvinfo : EIATTR_KPARAM_INFO
	.align		4
.L_15:
        /*0028*/ 	.byte	0x04, 0x17
        /*002a*/ 	.short	(.L_17 - .L_16)
.L_16:
        /*002c*/ 	.word	0x00000000
        /*0030*/ 	.short	0x0006
        /*0032*/ 	.short	0x0030
        /*0034*/ 	.byte	0x00, 0xf4, 0x21, 0x00


	//----- nvinfo : EIATTR_KPARAM_INFO
	.align		4
.L_17:
        /*0038*/ 	.byte	0x04, 0x17
        /*003a*/ 	.short	(.L_19 - .L_18)
.L_18:
        /*003c*/ 	.word	0x00000000
        /*0040*/ 	.short	0x0005
        /*0042*/ 	.short	0x0028
        /*0044*/ 	.byte	0x00, 0xf4, 0x21, 0x00


	//----- nvinfo : EIATTR_KPARAM_INFO
	.align		4
.L_19:
        /*0048*/ 	.byte	0x04, 0x17
        /*004a*/ 	.short	(.L_21 - .L_20)
.L_20:
        /*004c*/ 	.word	0x00000000
        /*0050*/ 	.short	0x0004
        /*0052*/ 	.short	0x0020
        /*0054*/ 	.byte	0x00, 0xf4, 0x21, 0x00


	//----- nvinfo : EIATTR_KPARAM_INFO
	.align		4
.L_21:
        /*0058*/ 	.byte	0x04, 0x17
        /*005a*/ 	.short	(.L_23 - .L_22)
.L_22:
        /*005c*/ 	.word	0x00000000
        /*0060*/ 	.short	0x0003
        /*0062*/ 	.short	0x0018
        /*0064*/ 	.byte	0x00, 0xf4, 0x21, 0x00


	//----- nvinfo : EIATTR_KPARAM_INFO
	.align		4
.L_23:
        /*0068*/ 	.byte	0x04, 0x17
        /*006a*/ 	.short	(.L_25 - .L_24)
.L_24:
        /*006c*/ 	.word	0x00000000
        /*0070*/ 	.short	0x0002
        /*0072*/ 	.short	0x0010
        /*0074*/ 	.byte	0x00, 0xf4, 0x21, 0x00


	//----- nvinfo : EIATTR_KPARAM_INFO
	.align		4
.L_25:
        /*0078*/ 	.byte	0x04, 0x17
        /*007a*/ 	.short	(.L_27 - .L_26)
.L_26:
        /*007c*/ 	.word	0x00000000
        /*0080*/ 	.short	0x0001
        /*0082*/ 	.short	0x0008
        /*0084*/ 	.byte	0x00, 0xf4, 0x21, 0x00


	//----- nvinfo : EIATTR_KPARAM_INFO
	.align		4
.L_27:
        /*0088*/ 	.byte	0x04, 0x17
        /*008a*/ 	.short	(.L_29 - .L_28)
.L_28:
        /*008c*/ 	.word	0x00000000
        /*0090*/ 	.short	0x0000
        /*0092*/ 	.short	0x0000
        /*0094*/ 	.byte	0x00, 0xf4, 0x21, 0x00


	//----- nvinfo : EIATTR_SPARSE_MMA_MASK
	.align		4
.L_29:
        /*0098*/ 	.byte	0x03, 0x50
        /*009a*/ 	.short	0x0000


	//----- nvinfo : EIATTR_MAXREG_COUNT
	.align		4
        /*009c*/ 	.byte	0x03, 0x1b
        /*009e*/ 	.short	0x00ff


	//----- nvinfo : EIATTR_EXIT_INSTR_OFFSETS
	.align		4
        /*00a0*/ 	.byte	0x04, 0x1c
        /*00a2*/ 	.short	(.L_31 - .L_30)


	//   ....[0]....
.L_30:
        /*00a4*/ 	.word	0x00000650


	//----- nvinfo : EIATTR_REQNTID
	.align		4
.L_31:
        /*00a8*/ 	.byte	0x04, 0x10
        /*00aa*/ 	.short	(.L_33 - .L_32)
.L_32:
        /*00ac*/ 	.word	0x00000080
        /*00b0*/ 	.word	0x00000001
        /*00b4*/ 	.word	0x00000001


	//----- nvinfo : EIATTR_CBANK_PARAM_SIZE
	.align		4
.L_33:
        /*00b8*/ 	.byte	0x03, 0x19
        /*00ba*/ 	.short	0x0044


	//----- nvinfo : EIATTR_PARAM_CBANK
	.align		4
        /*00bc*/ 	.byte	0x04, 0x0a
        /*00be*/ 	.short	(.L_35 - .L_34)
	.align		4
.L_34:
        /*00c0*/ 	.word	index@(.nv.constant0.triton_poi_fused__native_batch_norm_legit_no_training__prelu_kernel_convolution_18)
        /*00c4*/ 	.short	0x0210
        /*00c6*/ 	.short	0x0044


	//----- nvinfo : EIATTR_SW_WAR
	.align		4
.L_35:
        /*00c8*/ 	.byte	0x04, 0x36
        /*00ca*/ 	.short	(.L_37 - .L_36)
.L_36:
        /*00cc*/ 	.word	0x00000008
.L_37:


//--------------------- .nv.callgraph             --------------------------
	.section	.nv.callgraph,"",@"SHT_CUDA_CALLGRAPH"
	.align	4
	.sectionentsize	8
	.align		4
        /*0000*/ 	.word	0x00000000
	.align		4
        /*0004*/ 	.word	0xffffffff
	.align		4
        /*0008*/ 	.word	0x00000000
	.align		4
        /*000c*/ 	.word	0xfffffffe
	.align		4
        /*0010*/ 	.word	0x00000000
	.align		4
        /*0014*/ 	.word	0xfffffffd
	.align		4
        /*0018*/ 	.word	0x00000000
	.align		4
        /*001c*/ 	.word	0xfffffffc


//--------------------- .nv.constant4             --------------------------
	.section	.nv.constant4,"a",@progbits
	.align	8
	.align		8
.nv.constant4:
        /*0000*/ 	.dword	_$_str
	.align		8
        /*0008*/ 	.dword	_$_str_$_2


//--------------------- .text.triton_poi_fused__native_batch_norm_legit_no_training__prelu_kernel_convolution_18 --------------------------
	.section	.text.triton_poi_fused__native_batch_norm_legit_no_training__prelu_kernel_convolution_18,"ax",@progbits
	.align	128
        .global         triton_poi_fused__native_batch_norm_legit_no_training__prelu_kernel_convolution_18
        .type           triton_poi_fused__native_batch_norm_legit_no_training__prelu_kernel_convolution_18,@function
        .size           triton_poi_fused__native_batch_norm_legit_no_training__prelu_kernel_convolution_18,(.L_x_1 - triton_poi_fused__native_batch_norm_legit_no_training__prelu_kernel_convolution_18)
        .other          triton_poi_fused__native_batch_norm_legit_no_training__prelu_kernel_convolution_18,@"STO_CUDA_ENTRY STV_DEFAULT"
triton_poi_fused__native_batch_norm_legit_no_training__prelu_kernel_convolution_18:
.text.triton_poi_fused__native_batch_norm_legit_no_training__prelu_kernel_convolution_18:
[----:B------:R-:W-:Y:S01]  /*0000*/  LDC R1, c[0x0][0x28] ;  /* 0x00000a00ff017b82 */ /* 0x000fe20000000800 */
[----:B------:R-:W1:Y:S07]  /*0010*/  S2R R0, SR_TID.X ;  /* 0x0000000000007919 */ /* 0x000e6e0000002100 */
[----:B------:R-:W2:Y:S01]  /*0020*/  LDC.64 R12, c[0x0][0x230] ;  /* 0x00008c00ff0c7b82 */ /* 0x000ea20000000a00 */
[----:B------:R-:W-:Y:S01]  /*0030*/  ULDC.64 UR4, c[0x0][0x208] ;  /* 0x0000820000047ab9 */ /* 0x000fe20000000a00 */
[----:B------:R-:W3:Y:S01]  /*0040*/  S2R R5, SR_CTAID.X ;  /* 0x0000000000057919 */ /* 0x000ee20000002500 */
[----:B------:R-:W-:-:S05]  /*0050*/  HFMA2.MMA R18, -RZ, RZ, 1.625, 0 ;  /* 0x3e800000ff127435 */ /* 0x000fca00000001ff */
[----:B------:R-:W4:Y:S08]  /*0060*/  LDC.64 R8, c[0x0][0x220] ;  /* 0x00008800ff087b82 */ /* 0x000f300000000a00 */
[----:B------:R-:W5:Y:S08]  /*0070*/  LDC.64 R28, c[0x0][0x210] ;  /* 0x00008400ff1c7b82 */ /* 0x000f700000000a00 */
[----:B------:R-:W5:Y:S01]  /*0080*/  LDC.64 R16, c[0x0][0x238] ;  /* 0x00008e00ff107b82 */ /* 0x000f620000000a00 */
[----:B-1----:R-:W-:-:S07]  /*0090*/  SHF.L.U32 R0, R0, 0x2, RZ ;  /* 0x0000000200007819 */ /* 0x002fce00000006ff */
[----:B------:R-:W1:Y:S01]  /*00a0*/  LDC.64 R20, c[0x0][0x240] ;  /* 0x00009000ff147b82 */ /* 0x000e620000000a00 */
[----:B---3--:R-:W-:Y:S02]  /*00b0*/  SHF.R.S32.HI R3, RZ, 0x16, R5 ;  /* 0x00000016ff037819 */ /* 0x008fe40000011405 */
[----:B------:R-:W-:Y:S02]  /*00c0*/  LOP3.LUT R0, R0, 0x1fc, RZ, 0xc0, !PT ;  /* 0x000001fc00007812 */ /* 0x000fe400078ec0ff */
[----:B------:R-:W-:Y:S02]  /*00d0*/  SGXT R3, R3, 0x1 ;  /* 0x000000010303781a */ /* 0x000fe40000000200 */
[----:B------:R-:W-:-:S04]  /*00e0*/  LEA R2, R5, R0, 0x9 ;  /* 0x0000000005027211 */ /* 0x000fc800078e48ff */
[----:B------:R-:W-:-:S04]  /*00f0*/  LEA.HI R3, R3, R2, RZ, 0x6 ;  /* 0x0000000203037211 */ /* 0x000fc800078f30ff */
[----:B------:R-:W-:-:S04]  /*0100*/  LOP3.LUT R3, R3, 0xffffffc0, RZ, 0xc0, !PT ;  /* 0xffffffc003037812 */ /* 0x000fc800078ec0ff */
[----:B------:R-:W-:-:S05]  /*0110*/  IADD3 R19, R2, -R3, RZ ;  /* 0x8000000302137210 */ /* 0x000fca0007ffe0ff */
[----:B--2---:R-:W-:-:S06]  /*0120*/  IMAD.WIDE R12, R19, 0x4, R12 ;  /* 0x00000004130c7825 */ /* 0x004fcc00078e020c */
[----:B------:R-:W2:Y:S01]  /*0130*/  LDG.E.EL.128 R12, desc[UR4][R12.64] ;  /* 0x000000040c0c7981 */ /* 0x000ea2000c2e1d00 */
[----:B----4-:R-:W-:-:S04]  /*0140*/  IMAD.WIDE R8, R19, 0x4, R8 ;  /* 0x0000000413087825 */ /* 0x010fc800078e0208 */
[----:B-----5:R-:W-:Y:S02]  /*0150*/  IMAD.WIDE R28, R2, 0x4, R28 ;  /* 0x00000004021c7825 */ /* 0x020fe400078e021c */
[----:B------:R-:W3:Y:S04]  /*0160*/  LDG.E.EL.128 R8, desc[UR4][R8.64] ;  /* 0x0000000408087981 */ /* 0x000ee8000c2e1d00 */
[----:B------:R-:W3:Y:S01]  /*0170*/  LDG.E.128 R4, desc[UR4][R28.64] ;  /* 0x000000041c047981 */ /* 0x000ee2000c1e1d00 */
[----:B0-----:R-:W-:-:S04]  /*0180*/  IMAD.WIDE R16, R19, 0x4, R16 ;  /* 0x0000000413107825 */ /* 0x001fc800078e0210 */
[----:B-1----:R-:W-:-:S04]  /*0190*/  IMAD.WIDE R20, R19, 0x4, R20 ;  /* 0x0000000413147825 */ /* 0x002fc800078e0214 */
[----:B--2---:R-:W-:-:S06]  /*01a0*/  FADD R0, R12, 9.9999997473787516356e-06 ;  /* 0x3727c5ac0c007421 */ /* 0x004fcc0000000000 */
[----:B------:R-:W0:Y:S01]  /*01b0*/  MUFU.SQRT R0, R0 ;  /* 0x0000000000007308 */ /* 0x000e220000002000 */
[----:B------:R-:W-:Y:S01]  /*01c0*/  FADD R3, R13, 9.9999997473787516356e-06 ;  /* 0x3727c5ac0d037421 */ /* 0x000fe20000000000 */
[----:B------:R-:W-:Y:S01]  /*01d0*/  FADD R14, R14, 9.9999997473787516356e-06 ;  /* 0x3727c5ac0e0e7421 */ /* 0x000fe20000000000 */
[----:B------:R-:W-:Y:S01]  /*01e0*/  FADD R15, R15, 9.9999997473787516356e-06 ;  /* 0x3727c5ac0f0f7421 */ /* 0x000fe20000000000 */
[----:B------:R-:W1:Y:S04]  /*01f0*/  LDC.64 R12, c[0x0][0x228] ;  /* 0x00008a00ff0c7b82 */ /* 0x000e680000000a00 */
[----:B------:R-:W2:Y:S01]  /*0200*/  MUFU.SQRT R24, R3 ;  /* 0x0000000300187308 */ /* 0x000ea20000002000 */
[----:B0-----:R-:W-:-:S07]  /*0210*/  FSETP.GT.AND P6, PT, R0, 8.50705917302346158658e+37, PT ;  /* 0x7e8000000000780b */ /* 0x001fce0003fc4000 */
[----:B------:R-:W0:Y:S01]  /*0220*/  MUFU.SQRT R14, R14 ;  /* 0x0000000e000e7308 */ /* 0x000e220000002000 */
[----:B------:R-:W-:-:S07]  /*0230*/  FSETP.GEU.AND P5, PT, R0, 1.175494350822287508e-38, PT ;  /* 0x008000000000780b */ /* 0x000fce0003fae000 */
[----:B------:R4:W5:Y:S01]  /*0240*/  MUFU.SQRT R22, R15 ;  /* 0x0000000f00167308 */ /* 0x0009620000002000 */
[----:B--2---:R-:W-:Y:S01]  /*0250*/  FSETP.GT.AND P4, PT, R24, 8.50705917302346158658e+37, PT ;  /* 0x7e8000001800780b */ /* 0x004fe20003f84000 */
[----:B------:R-:W-:Y:S01]  /*0260*/  @P6 FMUL R0, R0, 0.25 ;  /* 0x3e80000000006820 */ /* 0x000fe20000400000 */
[----:B------:R-:W-:Y:S02]  /*0270*/  FSETP.GEU.AND P1, PT, R24, 1.175494350822287508e-38, PT ;  /* 0x008000001800780b */ /* 0x000fe40003f2e000 */
[----:B0-----:R-:W-:Y:S01]  /*0280*/  FSETP.GT.AND P3, PT, R14, 8.50705917302346158658e+37, PT ;  /* 0x7e8000000e00780b */ /* 0x001fe20003f64000 */
[----:B------:R-:W-:Y:S01]  /*0290*/  @!P5 FMUL R0, R0, 16777216 ;  /* 0x4b8000000000d820 */ /* 0x000fe20000400000 */
[----:B------:R-:W-:Y:S02]  /*02a0*/  FSETP.GEU.AND P0, PT, R14, 1.175494350822287508e-38, PT ;  /* 0x008000000e00780b */ /* 0x000fe40003f0e000 */
[----:B----4-:R-:W-:Y:S02]  /*02b0*/  FSEL R15, R18, 1, P6 ;  /* 0x3f800000120f7808 */ /* 0x010fe40003000000 */
[----:B-----5:R-:W-:Y:S01]  /*02c0*/  FSETP.GT.AND P2, PT, R22, 8.50705917302346158658e+37, PT ;  /* 0x7e8000001600780b */ /* 0x020fe20003f44000 */
[----:B------:R-:W0:Y:S02]  /*02d0*/  MUFU.RCP R0, R0 ;  /* 0x0000000000007308 */ /* 0x000e240000001000 */
[----:B------:R-:W-:Y:S01]  /*02e0*/  @P4 FMUL R24, R24, 0.25 ;  /* 0x3e80000018184820 */ /* 0x000fe20000400000 */
[----:B------:R-:W-:-:S03]  /*02f0*/  FSETP.GEU.AND P6, PT, R22, 1.175494350822287508e-38, PT ;  /* 0x008000001600780b */ /* 0x000fc60003fce000 */
[----:B------:R-:W-:Y:S01]  /*0300*/  @P3 FMUL R14, R14, 0.25 ;  /* 0x3e8000000e0e3820 */ /* 0x000fe20000400000 */
[----:B------:R-:W-:Y:S01]  /*0310*/  @!P1 FMUL R24, R24, 16777216 ;  /* 0x4b80000018189820 */ /* 0x000fe20000400000 */
[----:B------:R-:W-:Y:S02]  /*0320*/  @!P5 FMUL R15, R15, 16777216 ;  /* 0x4b8000000f0fd820 */ /* 0x000fe40000400000 */
[----:B------:R-:W-:-:S03]  /*0330*/  @!P0 FMUL R14, R14, 16777216 ;  /* 0x4b8000000e0e8820 */ /* 0x000fc60000400000 */
[----:B------:R-:W2:Y:S01]  /*0340*/  MUFU.RCP R24, R24 ;  /* 0x0000001800187308 */ /* 0x000ea20000001000 */
[----:B------:R-:W-:Y:S01]  /*0350*/  @P2 FMUL R22, R22, 0.25 ;  /* 0x3e80000016162820 */ /* 0x000fe20000400000 */
[----:B0-----:R-:W-:-:S03]  /*0360*/  FMUL R0, R0, R15 ;  /* 0x0000000f00007220 */ /* 0x001fc60000400000 */
[----:B------:R-:W-:-:S03]  /*0370*/  @!P6 FMUL R22, R22, 16777216 ;  /* 0x4b8000001616e820 */ /* 0x000fc60000400000 */
[----:B------:R0:W4:Y:S01]  /*0380*/  MUFU.RCP R3, R14 ;  /* 0x0000000e00037308 */ /* 0x0001220000001000 */
[C---:B------:R-:W-:Y:S02]  /*0390*/  FSEL R15, R18.reuse, 1, P4 ;  /* 0x3f800000120f7808 */ /* 0x040fe40002000000 */
[----:B------:R-:W-:Y:S01]  /*03a0*/  FSEL R26, R18, 1, P3 ;  /* 0x3f800000121a7808 */ /* 0x000fe20001800000 */
[----:B-1----:R-:W-:-:S04]  /*03b0*/  IMAD.WIDE R12, R19, 0x4, R12 ;  /* 0x00000004130c7825 */ /* 0x002fc800078e020c */
[----:B------:R-:W-:Y:S01]  /*03c0*/  @!P1 FMUL R15, R15, 16777216 ;  /* 0x4b8000000f0f9820 */ /* 0x000fe20000400000 */
[----:B------:R1:W5:Y:S01]  /*03d0*/  MUFU.RCP R25, R22 ;  /* 0x0000001600197308 */ /* 0x0003620000001000 */
[----:B------:R-:W-:Y:S01]  /*03e0*/  @!P0 FMUL R26, R26, 16777216 ;  /* 0x4b8000001a1a8820 */ /* 0x000fe20000400000 */
[----:B------:R-:W-:Y:S01]  /*03f0*/  FSEL R18, R18, 1, P2 ;  /* 0x3f80000012127808 */ /* 0x000fe20001000000 */
[----:B--2---:R-:W-:Y:S02]  /*0400*/  FMUL R24, R24, R15 ;  /* 0x0000000f18187220 */ /* 0x004fe40000400000 */
[----:B0-----:R-:W2:Y:S01]  /*0410*/  LDG.E.EL.128 R12, desc[UR4][R12.64] ;  /* 0x000000040c0c7981 */ /* 0x001ea2000c2e1d00 */
[----:B----4-:R-:W-:Y:S01]  /*0420*/  FMUL R3, R3, R26 ;  /* 0x0000001a03037220 */ /* 0x010fe20000400000 */
[----:B------:R-:W-:Y:S01]  /*0430*/  @!P6 FMUL R18, R18, 16777216 ;  /* 0x4b8000001212e820 */ /* 0x000fe20000400000 */
[----:B------:R-:W0:Y:S01]  /*0440*/  LDC.64 R26, c[0x0][0x248] ;  /* 0x00009200ff1a7b82 */ /* 0x000e220000000a00 */
[----:B-1----:R-:W4:Y:S02]  /*0450*/  LDG.E.EL.128 R20, desc[UR4][R20.64] ;  /* 0x0000000414147981 */ /* 0x002f24000c2e1d00 */
[----:B-----5:R-:W-:-:S02]  /*0460*/  FMUL R25, R25, R18 ;  /* 0x0000001219197220 */ /* 0x020fc40000400000 */
[----:B------:R-:W4:Y:S04]  /*0470*/  LDG.E.EL.128 R16, desc[UR4][R16.64] ;  /* 0x0000000410107981 */ /* 0x000f28000c2e1d00 */
[----:B0-----:R-:W5:Y:S01]  /*0480*/  LDG.E R26, desc[UR4][R26.64] ;  /* 0x000000041a1a7981 */ /* 0x001f62000c1e1900 */
[----:B---3--:R-:W-:Y:S01]  /*0490*/  FADD R7, R7, R11 ;  /* 0x0000000b07077221 */ /* 0x008fe20000000000 */
[----:B------:R-:W-:Y:S01]  /*04a0*/  FADD R6, R6, R10 ;  /* 0x0000000a06067221 */ /* 0x000fe20000000000 */
[----:B------:R-:W-:Y:S01]  /*04b0*/  FADD R5, R5, R9 ;  /* 0x0000000905057221 */ /* 0x000fe20000000000 */
[----:B------:R-:W-:Y:S02]  /*04c0*/  FADD R4, R4, R8 ;  /* 0x0000000804047221 */ /* 0x000fe40000000000 */
[----:B------:R-:W0:Y:S03]  /*04d0*/  LDC.64 R8, c[0x0][0x218] ;  /* 0x00008600ff087b82 */ /* 0x000e260000000a00 */
[----:B------:R-:W-:Y:S01]  /*04e0*/  STG.E.128 desc[UR4][R28.64], R4 ;  /* 0x000000041c007986 */ /* 0x000fe2000c101d04 */
[----:B0-----:R-:W-:-:S04]  /*04f0*/  IMAD.WIDE R8, R2, 0x4, R8 ;  /* 0x0000000402087825 */ /* 0x001fc800078e0208 */
[----:B--2---:R-:W-:Y:S01]  /*0500*/  FADD R14, -R14, R6 ;  /* 0x000000060e0e7221 */ /* 0x004fe20000000100 */
[----:B------:R-:W-:Y:S01]  /*0510*/  FADD R13, -R13, R5 ;  /* 0x000000050d0d7221 */ /* 0x000fe20000000100 */
[----:B------:R-:W-:Y:S01]  /*0520*/  FADD R11, -R12, R4 ;  /* 0x000000040c0b7221 */ /* 0x000fe20000000100 */
[----:B------:R-:W-:Y:S01]  /*0530*/  FADD R10, -R15, R7 ;  /* 0x000000070f0a7221 */ /* 0x000fe20000000100 */
[----:B------:R-:W-:Y:S01]  /*0540*/  FMUL R3, R3, R14 ;  /* 0x0000000e03037220 */ /* 0x000fe20000400000 */
[----:B------:R-:W-:Y:S01]  /*0550*/  FMUL R24, R24, R13 ;  /* 0x0000000d18187220 */ /* 0x000fe20000400000 */
[----:B------:R-:W-:Y:S01]  /*0560*/  FMUL R11, R0, R11 ;  /* 0x0000000b000b7220 */ /* 0x000fe20000400000 */
[----:B------:R-:W-:Y:S01]  /*0570*/  FMUL R10, R25, R10 ;  /* 0x0000000a190a7220 */ /* 0x000fe20000400000 */
[----:B----4-:R-:W-:Y:S01]  /*0580*/  FFMA R18, R18, R3, R22 ;  /* 0x0000000312127223 */ /* 0x010fe20000000016 */
[----:B------:R-:W-:Y:S01]  /*0590*/  FFMA R17, R17, R24, R21 ;  /* 0x0000001811117223 */ /* 0x000fe20000000015 */
[----:B------:R-:W-:Y:S01]  /*05a0*/  FFMA R16, R16, R11, R20 ;  /* 0x0000000b10107223 */ /* 0x000fe20000000014 */
[----:B------:R-:W-:-:S02]  /*05b0*/  FFMA R19, R19, R10, R23 ;  /* 0x0000000a13137223 */ /* 0x000fc40000000017 */
[----:B------:R-:W-:Y:S02]  /*05c0*/  FSETP.GT.AND P1, PT, R18, RZ, PT ;  /* 0x000000ff1200720b */ /* 0x000fe40003f24000 */
[----:B------:R-:W-:Y:S02]  /*05d0*/  FSETP.GT.AND P2, PT, R17, RZ, PT ;  /* 0x000000ff1100720b */ /* 0x000fe40003f44000 */
[----:B------:R-:W-:Y:S02]  /*05e0*/  FSETP.GT.AND P3, PT, R16, RZ, PT ;  /* 0x000000ff1000720b */ /* 0x000fe40003f64000 */
[----:B------:R-:W-:-:S07]  /*05f0*/  FSETP.GT.AND P0, PT, R19, RZ, PT ;  /* 0x000000ff1300720b */ /* 0x000fce0003f04000 */
[C---:B-----5:R-:W-:Y:S02]  /*0600*/  @!P1 FMUL R18, R26.reuse, R18 ;  /* 0x000000121a129220 */ /* 0x060fe40000400000 */
[C---:B------:R-:W-:Y:S02]  /*0610*/  @!P2 FMUL R17, R26.reuse, R17 ;  /* 0x000000111a11a220 */ /* 0x040fe40000400000 */
[C---:B------:R-:W-:Y:S02]  /*0620*/  @!P3 FMUL R16, R26.reuse, R16 ;  /* 0x000000101a10b220 */ /* 0x040fe40000400000 */
[----:B------:R-:W-:-:S05]  /*0630*/  @!P0 FMUL R19, R26, R19 ;  /* 0x000000131a138220 */ /* 0x000fca0000400000 */
[----:B------:R-:W-:Y:S01]  /*0640*/  STG.E.128 desc[UR4][R8.64], R16 ;  /* 0x0000001008007986 */ /* 0x000fe2000c101d04 */
[----:B------:R-:W-:Y:S05]  /*0650*/  EXIT ;  /* 0x000000000000794d */ /* 0x000fea0003800000 */
.L_x_0:
[----:B------:R-:W-:-:S00]  /*0660*/  BRA `(.L_x_0) ;  /* 0xfffffffc00fc7947 */ /* 0x000fc0000383ffff */
[----:B------:R-:W-:-:S00]  /*0670*/  NOP ;  /* 0x0000000000007918 */ /* 0x000fc00000000000 */
        /* <DEDUP_REMOVED lines=8> */
.L_x_1:


//--------------------- .nv.global.init           --------------------------
	.section	.nv.global.init,"aw",@progbits
.nv.global.init:
	.type		_$_str,@object
	.size		_$_str,(_$_str_$_2 - _$_str)
_$_str:
        /*0000*/ 	.byte	0x5f, 0x5f, 0x43, 0x55, 0x44, 0x41, 0x5f, 0x46, 0x54, 0x5a, 0x00
	.type		_$_str_$_2,@object
	.size		_$_str_$_2,(.L_1 - _$_str_$_2)
_$_str_$_2:
        /*000b*/ 	.byte	0x5f, 0x5f, 0x43, 0x55, 0x44, 0x41, 0x5f, 0x50, 0x52, 0x45, 0x43, 0x5f, 0x53, 0x51, 0x52, 0x54
        /*001b*/ 	.byte	0x00
.L_1:


//--------------------- .nv.constant0.triton_poi_fused__native_batch_norm_legit_no_training__prelu_kernel_convolution_18 --------------------------
	.section	.nv.constant0.triton_poi_fused__native_batch_norm_legit_no_training__prelu_kernel_convolution_18,"a",@progbits
	.sectionflags	@""
	.align	4
.nv.constant0.triton_poi_fused__native_batch_norm_legit_no_training__prelu_kernel_convolution_18:
	.zero		596
